	.headerflags	@"EF_CUDA_TEXMODE_UNIFIED EF_CUDA_64BIT_ADDRESS EF_CUDA_ACCELERATORS EF_CUDA_SM90 EF_CUDA_VIRTUAL_SM(EF_CUDA_SM90)"
	.elftype	@"ET_EXEC"


//--------------------- .nv.info                  --------------------------
	.section	.nv.info,"",@"SHT_CUDA_INFO"
	.align	4


	//----- nvinfo : EIATTR_REGCOUNT
	.align		4
        /*0000*/ 	.byte	0x04, 0x2f
        /*0002*/ 	.short	(.L_3 - .L_2)
	.align		4
.L_2:
        /*0004*/ 	.word	index@(triton_poi_fused__native_batch_norm_legit_no_training_add_leaky_relu_10)
        /*0008*/ 	.word	0x00000020


	//----- nvinfo : EIATTR_MIN_STACK_SIZE
	.align		4
.L_3:
        /*000c*/ 	.byte	0x04, 0x12
        /*000e*/ 	.short	(.L_5 - .L_4)
	.align		4
.L_4:
        /*0010*/ 	.word	index@(triton_poi_fused__native_batch_norm_legit_no_training_add_leaky_relu_10)
        /*0014*/ 	.word	0x00000000


	//----- nvinfo : EIATTR_FRAME_SIZE
	.align		4
.L_5:
        /*0018*/ 	.byte	0x04, 0x11
        /*001a*/ 	.short	(.L_7 - .L_6)
	.align		4
.L_6:
        /*001c*/ 	.word	index@(triton_poi_fused__native_batch_norm_legit_no_training_add_leaky_relu_10)
        /*0020*/ 	.word	0x00000000


	//----- nvinfo : EIATTR_MIN_STACK_SIZE
	.align		4
.L_7:
        /*0024*/ 	.byte	0x04, 0x12
        /*0026*/ 	.short	(.L_9 - .L_8)
	.align		4
.L_8:
        /*0028*/ 	.word	index@(triton_poi_fused__native_batch_norm_legit_no_training_add_leaky_relu_10)
        /*002c*/ 	.word	0x00000000
.L_9:


//--------------------- .nv.info.triton_poi_fused__native_batch_norm_legit_no_training_add_leaky_relu_10 --------------------------
	.section	.nv.info.triton_poi_fused__native_batch_norm_legit_no_training_add_leaky_relu_10,"",@"SHT_CUDA_INFO"
	.sectionflags	@""
	.align	4


	//----- nvinfo : EIATTR_CUDA_API_VERSION
	.align		4
        /*0000*/ 	.byte	0x04, 0x37
        /*0002*/ 	.short	(.L_11 - .L_10)
.L_10:
        /*0004*/ 	.word	0x0000007c


	//----- nvinfo : EIATTR_KPARAM_INFO
	.align		4
.L_11:
        /*0008*/ 	.byte	0x04, 0x17
        /*000a*/ 	.short	(.L_13 - .L_12)
.L_12:
        /*000c*/ 	.word	0x00000000
        /*0010*/ 	.short	0x000b
        /*0012*/ 	.short	0x0058
        /*0014*/ 	.byte	0x00, 0xf0, 0x11, 0x00


	//----- nvinfo : EIATTR_KPARAM_INFO
	.align		4
.L_13:
        /*0018*/ 	.byte	0x04, 0x17
        /*001a*/ 	.short	(.L_15 - .L_14)
.L_14:
        /*001c*/ 	.word	0x00000000
        /*0020*/ 	.short	0x000a
        /*0022*/ 	.short	0x0050
        /*0024*/ 	.byte	0x00, 0xf4, 0x21, 0x00


	//----- nvinfo : EIATTR_KPARAM_INFO
	.align		4
.L_15:
        /*0028*/ 	.byte	0x04, 0x17
        /*002a*/ 	.short	(.L_17 - .L_16)
.L_16:
        /*002c*/ 	.word	0x00000000
        /*0030*/ 	.short	0x0009
        /*0032*/ 	.short	0x0048
        /*0034*/ 	.byte	0x00, 0xf4, 0x21, 0x00


	//----- nvinfo : EIATTR_KPARAM_INFO
	.align		4
.L_17:
        /*0038*/ 	.byte	0x04, 0x17
        /*003a*/ 	.short	(.L_19 - .L_18)
.L_18:
        /*003c*/ 	.word	0x00000000
        /*0040*/ 	.short	0x0008
        /*0042*/ 	.short	0x0040
        /*0044*/ 	.byte	0x00, 0xf4, 0x21, 0x00


	//----- nvinfo : EIATTR_KPARAM_INFO
	.align		4
.L_19:
        /*0048*/ 	.byte	0x04, 0x17
        /*004a*/ 	.short	(.L_21 - .L_20)
.L_20:
        /*004c*/ 	.word	0x00000000
        /*0050*/ 	.short	0x0007
        /*0052*/ 	.short	0x0038
        /*0054*/ 	.byte	0x00, 0xf4, 0x21, 0x00


	//----- nvinfo : EIATTR_KPARAM_INFO
	.align		4
.L_21:
        /*0058*/ 	.byte	0x04, 0x17
        /*005a*/ 	.short	(.L_23 - .L_22)
.L_22:
        /*005c*/ 	.word	0x00000000
        /*0060*/ 	.short	0x0006
        /*0062*/ 	.short	0x0030
        /*0064*/ 	.byte	0x00, 0xf4, 0x21, 0x00


	//----- nvinfo : EIATTR_KPARAM_INFO
	.align		4
.L_23:
        /*0068*/ 	.byte	0x04, 0x17
        /*006a*/ 	.short	(.L_25 - .L_24)
.L_24:
        /*006c*/ 	.word	0x00000000
        /*0070*/ 	.short	0x0005
        /*0072*/ 	.short	0x0028
        /*0074*/ 	.byte	0x00, 0xf4, 0x21, 0x00


	//----- nvinfo : EIATTR_KPARAM_INFO
	.align		4
.L_25:
        /*0078*/ 	.byte	0x04, 0x17
        /*007a*/ 	.short	(.L_27 - .L_26)
.L_26:
        /*007c*/ 	.word	0x00000000
        /*0080*/ 	.short	0x0004
        /*0082*/ 	.short	0x0020
        /*0084*/ 	.byte	0x00, 0xf4, 0x21, 0x00


	//----- nvinfo : EIATTR_KPARAM_INFO
	.align		4
.L_27:
        /*0088*/ 	.byte	0x04, 0x17
        /*008a*/ 	.short	(.L_29 - .L_28)
.L_28:
        /*008c*/ 	.word	0x00000000
        /*0090*/ 	.short	0x0003
        /*0092*/ 	.short	0x0018
        /*0094*/ 	.byte	0x00, 0xf4, 0x21, 0x00


	//----- nvinfo : EIATTR_KPARAM_INFO
	.align		4
.L_29:
        /*0098*/ 	.byte	0x04, 0x17
        /*009a*/ 	.short	(.L_31 - .L_30)
.L_30:
        /*009c*/ 	.word	0x00000000
        /*00a0*/ 	.short	0x0002
        /*00a2*/ 	.short	0x0010
        /*00a4*/ 	.byte	0x00, 0xf4, 0x21, 0x00


	//----- nvinfo : EIATTR_KPARAM_INFO
	.align		4
.L_31:
        /*00a8*/ 	.byte	0x04, 0x17
        /*00aa*/ 	.short	(.L_33 - .L_32)
.L_32:
        /*00ac*/ 	.word	0x00000000
        /*00b0*/ 	.short	0x0001
        /*00b2*/ 	.short	0x0008
        /*00b4*/ 	.byte	0x00, 0xf4, 0x21, 0x00


	//----- nvinfo : EIATTR_KPARAM_INFO
	.align		4
.L_33:
        /*00b8*/ 	.byte	0x04, 0x17
        /*00ba*/ 	.short	(.L_35 - .L_34)
.L_34:
        /*00bc*/ 	.word	0x00000000
        /*00c0*/ 	.short	0x0000
        /*00c2*/ 	.short	0x0000
        /*00c4*/ 	.byte	0x00, 0xf4, 0x21, 0x00


	//----- nvinfo : EIATTR_SPARSE_MMA_MASK
	.align		4
.L_35:
        /*00c8*/ 	.byte	0x03, 0x50
        /*00ca*/ 	.short	0x0000


	//----- nvinfo : EIATTR_MAXREG_COUNT
	.align		4
        /*00cc*/ 	.byte	0x03, 0x1b
        /*00ce*/ 	.short	0x00ff


	//----- nvinfo : EIATTR_EXIT_INSTR_OFFSETS
	.align		4
        /*00d0*/ 	.byte	0x04, 0x1c
        /*00d2*/ 	.short	(.L_37 - .L_36)


	//   ....[0]....
.L_36:
        /*00d4*/ 	.word	0x000007d0


	//   ....[1]....
        /*00d8*/ 	.word	0x000007f0


	//----- nvinfo : EIATTR_REQNTID
	.align		4
.L_37:
        /*00dc*/ 	.byte	0x04, 0x10
        /*00de*/ 	.short	(.L_39 - .L_38)
.L_38:
        /*00e0*/ 	.word	0x00000080
        /*00e4*/ 	.word	0x00000001
        /*00e8*/ 	.word	0x00000001


	//----- nvinfo : EIATTR_CBANK_PARAM_SIZE
	.align		4
.L_39:
        /*00ec*/ 	.byte	0x03, 0x19
        /*00ee*/ 	.short	0x005c


	//----- nvinfo : EIATTR_PARAM_CBANK
	.align		4
        /*00f0*/ 	.byte	0x04, 0x0a
        /*00f2*/ 	.short	(.L_41 - .L_40)
	.align		4
.L_40:
        /*00f4*/ 	.word	index@(.nv.constant0.triton_poi_fused__native_batch_norm_legit_no_training_add_leaky_relu_10)
        /*00f8*/ 	.short	0x0210
        /*00fa*/ 	.short	0x005c


	//----- nvinfo : EIATTR_SW_WAR
	.align		4
.L_41:
        /*00fc*/ 	.byte	0x04, 0x36
        /*00fe*/ 	.short	(.L_43 - .L_42)
.L_42:
        /*0100*/ 	.word	0x00000008
.L_43:


//--------------------- .nv.callgraph             --------------------------
	.section	.nv.callgraph,"",@"SHT_CUDA_CALLGRAPH"
	.align	4
	.sectionentsize	8
	.align		4
        /*0000*/ 	.word	0x00000000
	.align		4
        /*0004*/ 	.word	0xffffffff
	.align		4
        /*0008*/ 	.word	0x00000000
	.align		4
        /*000c*/ 	.word	0xfffffffe
	.align		4
        /*0010*/ 	.word	0x00000000
	.align		4
        /*0014*/ 	.word	0xfffffffd
	.align		4
        /*0018*/ 	.word	0x00000000
	.align		4
        /*001c*/ 	.word	0xfffffffc


//--------------------- .nv.constant4             --------------------------
	.section	.nv.constant4,"a",@progbits
	.align	8
	.align		8
.nv.constant4:
        /*0000*/ 	.dword	_$_str
	.align		8
        /*0008*/ 	.dword	_$_str_$_2


//--------------------- .text.triton_poi_fused__native_batch_norm_legit_no_training_add_leaky_relu_10 --------------------------
	.section	.text.triton_poi_fused__native_batch_norm_legit_no_training_add_leaky_relu_10,"ax",@progbits
	.align	128
        .global         triton_poi_fused__native_batch_norm_legit_no_training_add_leaky_relu_10
        .type           triton_poi_fused__native_batch_norm_legit_no_training_add_leaky_relu_10,@function
        .size           triton_poi_fused__native_batch_norm_legit_no_training_add_leaky_relu_10,(.L_x_1 - triton_poi_fused__native_batch_norm_legit_no_training_add_leaky_relu_10)
        .other          triton_poi_fused__native_batch_norm_legit_no_training_add_leaky_relu_10,@"STO_CUDA_ENTRY STV_DEFAULT"
triton_poi_fused__native_batch_norm_legit_no_training_add_leaky_relu_10:
.text.triton_poi_fused__native_batch_norm_legit_no_training_add_leaky_relu_10:
[----:B------:R-:W0:Y:S01]  /*0000*/  LDC R1, c[0x0][0x28] ;  /* 0x00000a00ff017b82 */ /* 0x000e220000000800 */
[----:B------:R-:W1:Y:S07]  /*0010*/  S2R R0, SR_TID.X ;  /* 0x0000000000007919 */ /* 0x000e6e0000002100 */
[----:B------:R-:W2:Y:S01]  /*0020*/  LDC.64 R10, c[0x0][0x228] ;  /* 0x00008a00ff0a7b82 */ /* 0x000ea20000000a00 */
[----:B------:R-:W-:Y:S01]  /*0030*/  ULDC.64 UR4, c[0x0][0x208] ;  /* 0x0000820000047ab9 */ /* 0x000fe20000000a00 */
[----:B------:R-:W3:Y:S06]  /*0040*/  S2R R5, SR_CTAID.X ;  /* 0x0000000000057919 */ /* 0x000eec0000002500 */
[----:B------:R-:W4:Y:S01]  /*0050*/  LDC.64 R12, c[0x0][0x250] ;  /* 0x00009400ff0c7b82 */ /* 0x000f220000000a00 */
[----:B------:R-:W-:-:S07]  /*0060*/  CS2R R6, SRZ ;  /* 0x0000000000067805 */ /* 0x000fce000001ff00 */
[----:B------:R-:W5:Y:S01]  /*0070*/  LDC.64 R16, c[0x0][0x220] ;  /* 0x00008800ff107b82 */ /* 0x000f620000000a00 */
[----:B------:R-:W-:-:S07]  /*0080*/  CS2R R8, SRZ ;  /* 0x0000000000087805 */ /* 0x000fce000001ff00 */
[----:B------:R-:W5:Y:S01]  /*0090*/  LDC.64 R14, c[0x0][0x230] ;  /* 0x00008c00ff0e7b82 */ /* 0x000f620000000a00 */
[----:B-1----:R-:W-:-:S07]  /*00a0*/  SHF.L.U32 R0, R0, 0x1, RZ ;  /* 0x0000000100007819 */ /* 0x002fce00000006ff */
[----:B------:R-:W1:Y:S01]  /*00b0*/  LDC.64 R20, c[0x0][0x248] ;  /* 0x00009200ff147b82 */ /* 0x000e620000000a00 */
[----:B---3--:R-:W-:Y:S02]  /*00c0*/  SHF.R.S32.HI R3, RZ, 0x17, R5 ;  /* 0x00000017ff037819 */ /* 0x008fe40000011405 */
[----:B------:R-:W-:Y:S02]  /*00d0*/  LOP3.LUT R0, R0, 0xfe, RZ, 0xc0, !PT ;  /* 0x000000fe00007812 */ /* 0x000fe400078ec0ff */
[----:B------:R-:W-:-:S03]  /*00e0*/  SGXT R3, R3, 0x1 ;  /* 0x000000010303781a */ /* 0x000fc60000000200 */
[----:B------:R-:W3:Y:S01]  /*00f0*/  LDC.64 R18, c[0x0][0x218] ;  /* 0x00008600ff127b82 */ /* 0x000ee20000000a00 */
[----:B------:R-:W-:Y:S02]  /*0100*/  LEA R2, R5, R0, 0x8 ;  /* 0x0000000005027211 */ /* 0x000fe400078e40ff */
[----:B------:R-:W-:Y:S02]  /*0110*/  CS2R R4, SRZ ;  /* 0x0000000000047805 */ /* 0x000fe4000001ff00 */
[----:B------:R-:W-:Y:S02]  /*0120*/  LEA.HI R3, R3, R2, RZ, 0x6 ;  /* 0x0000000203037211 */ /* 0x000fe400078f30ff */
[----:B------:R-:W-:Y:S01]  /*0130*/  ISETP.GE.AND P0, PT, R2, 0x400, PT ;  /* 0x000004000200780c */ /* 0x000fe20003f06270 */
[----:B------:R-:W1:Y:S01]  /*0140*/  LDC.64 R28, c[0x0][0x258] ;  /* 0x00009600ff1c7b82 */ /* 0x000e620000000a00 */
[----:B------:R-:W-:-:S04]  /*0150*/  SHF.R.S32.HI R3, RZ, 0x6, R3 ;  /* 0x00000006ff037819 */ /* 0x000fc80000011403 */
[----:B------:R-:W-:-:S04]  /*0160*/  LEA.HI R0, R3, R3, RZ, 0x2 ;  /* 0x0000000303007211 */ /* 0x000fc800078f10ff */
[----:B------:R-:W-:-:S04]  /*0170*/  LOP3.LUT R0, R0, 0xfffffffc, RZ, 0xc0, !PT ;  /* 0xfffffffc00007812 */ /* 0x000fc800078ec0ff */
[----:B------:R-:W-:Y:S01]  /*0180*/  IADD3 R0, R3, -R0, RZ ;  /* 0x8000000003007210 */ /* 0x000fe20007ffe0ff */
[----:B------:R-:W-:-:S04]  /*0190*/  HFMA2.MMA R3, -RZ, RZ, 0, 0 ;  /* 0x00000000ff037435 */ /* 0x000fc800000001ff */
[----:B--2---:R-:W-:-:S04]  /*01a0*/  IMAD.WIDE R10, R0, 0x4, R10 ;  /* 0x00000004000a7825 */ /* 0x004fc800078e020a */
[C---:B----4-:R-:W-:Y:S01]  /*01b0*/  IMAD.WIDE R12, R0.reuse, 0x4, R12 ;  /* 0x00000004000c7825 */ /* 0x050fe200078e020c */
[----:B------:R-:W2:Y:S04]  /*01c0*/  @!P0 LDG.E.EL R4, desc[UR4][R10.64] ;  /* 0x000000040a048981 */ /* 0x000ea8000c2e1900 */
[----:B------:R5:W4:Y:S04]  /*01d0*/  @!P0 LDG.E.EL R3, desc[UR4][R10.64] ;  /* 0x000000040a038981 */ /* 0x000b28000c2e1900 */
[----:B------:R-:W2:Y:S04]  /*01e0*/  @!P0 LDG.E.EL R5, desc[UR4][R12.64] ;  /* 0x000000040c058981 */ /* 0x000ea8000c2e1900 */
[----:B------:R3:W2:Y:S01]  /*01f0*/  @!P0 LDG.E.EL R7, desc[UR4][R12.64] ;  /* 0x000000040c078981 */ /* 0x0006a2000c2e1900 */
[----:B-----5:R-:W-:-:S02]  /*0200*/  IMAD.WIDE R10, R0, 0x4, R16 ;  /* 0x00000004000a7825 */ /* 0x020fc400078e0210 */
[----:B------:R-:W5:Y:S03]  /*0210*/  LDC.64 R16, c[0x0][0x240] ;  /* 0x00009000ff107b82 */ /* 0x000f660000000a00 */
[----:B------:R-:W2:Y:S04]  /*0220*/  @!P0 LDG.E.EL R9, desc[UR4][R10.64] ;  /* 0x000000040a098981 */ /* 0x000ea8000c2e1900 */
[----:B------:R1:W2:Y:S01]  /*0230*/  @!P0 LDG.E.EL R6, desc[UR4][R10.64] ;  /* 0x000000040a068981 */ /* 0x0002a2000c2e1900 */
[----:B0--3--:R-:W0:Y:S08]  /*0240*/  LDC.64 R12, c[0x0][0x238] ;  /* 0x00008e00ff0c7b82 */ /* 0x009e300000000a00 */
[----:B-1----:R-:W1:Y:S01]  /*0250*/  LDC.64 R10, c[0x0][0x260] ;  /* 0x00009800ff0a7b82 */ /* 0x002e620000000a00 */
[----:B------:R-:W-:-:S02]  /*0260*/  CS2R R22, SRZ ;  /* 0x0000000000167805 */ /* 0x000fc4000001ff00 */
[----:B------:R-:W-:Y:S01]  /*0270*/  CS2R R24, SRZ ;  /* 0x0000000000187805 */ /* 0x000fe2000001ff00 */
[----:B------:R-:W-:-:S04]  /*0280*/  IMAD.WIDE R14, R0, 0x4, R14 ;  /* 0x00000004000e7825 */ /* 0x000fc800078e020e */
[----:B------:R-:W-:Y:S01]  /*0290*/  IMAD.WIDE R20, R0, 0x4, R20 ;  /* 0x0000000400147825 */ /* 0x000fe200078e0214 */
[----:B------:R-:W3:Y:S01]  /*02a0*/  @!P0 LDG.E.EL R8, desc[UR4][R14.64] ;  /* 0x000000040e088981 */ /* 0x000ee2000c2e1900 */
[----:B------:R-:W-:-:S03]  /*02b0*/  CS2R R26, SRZ ;  /* 0x00000000001a7805 */ /* 0x000fc6000001ff00 */
[----:B------:R0:W3:Y:S01]  /*02c0*/  @!P0 LDG.E.EL R22, desc[UR4][R14.64] ;  /* 0x000000040e168981 */ /* 0x0000e2000c2e1900 */
[----:B-----5:R-:W-:-:S03]  /*02d0*/  IMAD.WIDE R16, R2, 0x4, R16 ;  /* 0x0000000402107825 */ /* 0x020fc600078e0210 */
[----:B------:R-:W5:Y:S01]  /*02e0*/  @!P0 LDG.E.EL R23, desc[UR4][R20.64] ;  /* 0x0000000414178981 */ /* 0x000f62000c2e1900 */
[----:B------:R-:W-:-:S03]  /*02f0*/  IMAD.WIDE R18, R2, 0x4, R18 ;  /* 0x0000000402127825 */ /* 0x000fc600078e0212 */
[----:B------:R1:W3:Y:S01]  /*0300*/  @!P0 LDG.E.EL R24, desc[UR4][R20.64] ;  /* 0x0000000414188981 */ /* 0x0002e2000c2e1900 */
[----:B0-----:R-:W-:Y:S01]  /*0310*/  CS2R R14, SRZ ;  /* 0x00000000000e7805 */ /* 0x001fe2000001ff00 */
[----:B------:R-:W-:-:S04]  /*0320*/  IMAD.WIDE R28, R0, 0x4, R28 ;  /* 0x00000004001c7825 */ /* 0x000fc800078e021c */
[C---:B-1----:R-:W-:Y:S01]  /*0330*/  IMAD.WIDE R10, R0.reuse, 0x4, R10 ;  /* 0x00000004000a7825 */ /* 0x042fe200078e020a */
[----:B------:R-:W5:Y:S01]  /*0340*/  @!P0 LDG.E.64 R14, desc[UR4][R16.64] ;  /* 0x00000004100e8981 */ /* 0x000f62000c1e1b00 */
[----:B------:R-:W-:Y:S02]  /*0350*/  CS2R R20, SRZ ;  /* 0x0000000000147805 */ /* 0x000fe4000001ff00 */
[----:B------:R-:W-:Y:S01]  /*0360*/  IMAD.WIDE R12, R0, 0x4, R12 ;  /* 0x00000004000c7825 */ /* 0x000fe200078e020c */
[----:B------:R-:W3:Y:S01]  /*0370*/  @!P0 LDG.E.EL R25, desc[UR4][R28.64] ;  /* 0x000000041c198981 */ /* 0x000ee2000c2e1900 */
[----:B------:R-:W-:-:S03]  /*0380*/  MOV R0, RZ ;  /* 0x000000ff00007202 */ /* 0x000fc60000000f00 */
[----:B------:R-:W3:Y:S04]  /*0390*/  @!P0 LDG.E.64 R20, desc[UR4][R18.64] ;  /* 0x0000000412148981 */ /* 0x000ee8000c1e1b00 */
[----:B------:R0:W3:Y:S04]  /*03a0*/  @!P0 LDG.E.EL R26, desc[UR4][R28.64] ;  /* 0x000000041c1a8981 */ /* 0x0000e8000c2e1900 */
[----:B------:R-:W3:Y:S04]  /*03b0*/  @!P0 LDG.E.EL R27, desc[UR4][R10.64] ;  /* 0x000000040a1b8981 */ /* 0x000ee8000c2e1900 */
[----:B------:R-:W3:Y:S01]  /*03c0*/  @!P0 LDG.E.EL R0, desc[UR4][R12.64] ;  /* 0x000000040c008981 */ /* 0x000ee2000c2e1900 */
[----:B0-----:R-:W-:-:S06]  /*03d0*/  CS2R R28, SRZ ;  /* 0x00000000001c7805 */ /* 0x001fcc000001ff00 */
[----:B------:R0:W3:Y:S04]  /*03e0*/  @!P0 LDG.E.EL R29, desc[UR4][R10.64] ;  /* 0x000000040a1d8981 */ /* 0x0000e8000c2e1900 */
[----:B------:R1:W3:Y:S01]  /*03f0*/  @!P0 LDG.E.EL R28, desc[UR4][R12.64] ;  /* 0x000000040c1c8981 */ /* 0x0002e2000c2e1900 */
[----:B----4-:R-:W-:-:S06]  /*0400*/  FADD R16, R3, 9.9999997473787516356e-06 ;  /* 0x3727c5ac03107421 */ /* 0x010fcc0000000000 */
[----:B------:R-:W4:Y:S01]  /*0410*/  MUFU.SQRT R16, R16 ;  /* 0x0000001000107308 */ /* 0x000f220000002000 */
[----:B--2---:R-:W-:Y:S01]  /*0420*/  FADD R18, R5, 9.9999997473787516356e-06 ;  /* 0x3727c5ac05127421 */ /* 0x004fe20000000000 */
[----:B------:R-:W-:Y:S01]  /*0430*/  FADD R7, R7, 9.9999997473787516356e-06 ;  /* 0x3727c5ac07077421 */ /* 0x000fe20000000000 */
[----:B------:R-:W-:Y:S01]  /*0440*/  FADD R4, R4, 9.9999997473787516356e-06 ;  /* 0x3727c5ac04047421 */ /* 0x000fe20000000000 */
[----:B------:R-:W-:-:S04]  /*0450*/  HFMA2.MMA R3, -RZ, RZ, 1.625, 0 ;  /* 0x3e800000ff037435 */ /* 0x000fc800000001ff */
[----:B------:R-:W2:Y:S01]  /*0460*/  MUFU.SQRT R17, R4 ;  /* 0x0000000400117308 */ /* 0x000ea20000002000 */
[----:B----4-:R-:W-:-:S07]  /*0470*/  FSETP.GT.AND P5, PT, R16, 8.50705917302346158658e+37, PT ;  /* 0x7e8000001000780b */ /* 0x010fce0003fa4000 */
[----:B------:R-:W4:Y:S01]  /*0480*/  MUFU.SQRT R18, R18 ;  /* 0x0000001200127308 */ /* 0x000f220000002000 */
[----:B------:R-:W-:-:S07]  /*0490*/  FSETP.GEU.AND P1, PT, R16, 1.175494350822287508e-38, PT ;  /* 0x008000001000780b */ /* 0x000fce0003f2e000 */
[----:B------:R-:W0:Y:S01]  /*04a0*/  MUFU.SQRT R7, R7 ;  /* 0x0000000700077308 */ /* 0x000e220000002000 */
[----:B------:R-:W-:Y:S02]  /*04b0*/  FSEL R5, R3, 1, P5 ;  /* 0x3f80000003057808 */ /* 0x000fe40002800000 */
[----:B--2---:R-:W-:Y:S01]  /*04c0*/  FSETP.GT.AND P2, PT, R17, 8.50705917302346158658e+37, PT ;  /* 0x7e8000001100780b */ /* 0x004fe20003f44000 */
[----:B------:R-:W-:Y:S01]  /*04d0*/  @P5 FMUL R16, R16, 0.25 ;  /* 0x3e80000010105820 */ /* 0x000fe20000400000 */
[----:B----4-:R-:W-:-:S03]  /*04e0*/  FSETP.GT.AND P4, PT, R18, 8.50705917302346158658e+37, PT ;  /* 0x7e8000001200780b */ /* 0x010fc60003f84000 */
[----:B------:R-:W-:Y:S01]  /*04f0*/  @!P1 FMUL R16, R16, 16777216 ;  /* 0x4b80000010109820 */ /* 0x000fe20000400000 */
[----:B------:R-:W-:Y:S01]  /*0500*/  FSETP.GEU.AND P3, PT, R17, 1.175494350822287508e-38, PT ;  /* 0x008000001100780b */ /* 0x000fe20003f6e000 */
[----:B------:R-:W-:Y:S01]  /*0510*/  @!P1 FMUL R5, R5, 16777216 ;  /* 0x4b80000005059820 */ /* 0x000fe20000400000 */
[C---:B------:R-:W-:Y:S02]  /*0520*/  FSETP.GEU.AND P5, PT, R18.reuse, 1.175494350822287508e-38, PT ;  /* 0x008000001200780b */ /* 0x040fe40003fae000 */
[C---:B0-----:R-:W-:Y:S02]  /*0530*/  FSETP.GT.AND P6, PT, R7.reuse, 8.50705917302346158658e+37, PT ;  /* 0x7e8000000700780b */ /* 0x041fe40003fc4000 */
[----:B------:R-:W-:Y:S01]  /*0540*/  FSETP.GEU.AND P1, PT, R7, 1.175494350822287508e-38, PT ;  /* 0x008000000700780b */ /* 0x000fe20003f2e000 */
[----:B------:R-:W-:Y:S01]  /*0550*/  @P2 FMUL R17, R17, 0.25 ;  /* 0x3e80000011112820 */ /* 0x000fe20000400000 */
[----:B------:R-:W0:Y:S01]  /*0560*/  MUFU.RCP R4, R16 ;  /* 0x0000001000047308 */ /* 0x000e220000001000 */
[----:B------:R-:W-:-:S04]  /*0570*/  @P4 FMUL R18, R18, 0.25 ;  /* 0x3e80000012124820 */ /* 0x000fc80000400000 */
[----:B------:R-:W-:Y:S02]  /*0580*/  @!P3 FMUL R17, R17, 16777216 ;  /* 0x4b8000001111b820 */ /* 0x000fe40000400000 */
[----:B------:R-:W-:Y:S02]  /*0590*/  @!P5 FMUL R18, R18, 16777216 ;  /* 0x4b8000001212d820 */ /* 0x000fe40000400000 */
[----:B------:R-:W-:-:S04]  /*05a0*/  @P6 FMUL R7, R7, 0.25 ;  /* 0x3e80000007076820 */ /* 0x000fc80000400000 */
[----:B------:R-:W-:Y:S01]  /*05b0*/  @!P1 FMUL R7, R7, 16777216 ;  /* 0x4b80000007079820 */ /* 0x000fe20000400000 */
[----:B------:R-:W2:Y:S01]  /*05c0*/  MUFU.RCP R17, R17 ;  /* 0x0000001100117308 */ /* 0x000ea20000001000 */
[----:B0-----:R-:W-:Y:S01]  /*05d0*/  FMUL R4, R4, R5 ;  /* 0x0000000504047220 */ /* 0x001fe20000400000 */
[----:B------:R-:W-:-:S06]  /*05e0*/  FSEL R10, R3, 1, P2 ;  /* 0x3f800000030a7808 */ /* 0x000fcc0001000000 */
[----:B------:R-:W0:Y:S01]  /*05f0*/  MUFU.RCP R18, R18 ;  /* 0x0000001200127308 */ /* 0x000e220000001000 */
[----:B------:R-:W-:-:S07]  /*0600*/  FSEL R5, R3, 1, P4 ;  /* 0x3f80000003057808 */ /* 0x000fce0002000000 */
[----:B------:R-:W4:Y:S01]  /*0610*/  MUFU.RCP R7, R7 ;  /* 0x0000000700077308 */ /* 0x000f220000001000 */
[----:B-1----:R-:W-:Y:S01]  /*0620*/  FSEL R12, R3, 1, P6 ;  /* 0x3f800000030c7808 */ /* 0x002fe20003000000 */
[----:B------:R-:W-:Y:S01]  /*0630*/  @!P3 FMUL R10, R10, 16777216 ;  /* 0x4b8000000a0ab820 */ /* 0x000fe20000400000 */
[----:B------:R-:W-:-:S03]  /*0640*/  @!P5 FMUL R5, R5, 16777216 ;  /* 0x4b8000000505d820 */ /* 0x000fc60000400000 */
[----:B------:R-:W-:Y:S01]  /*0650*/  @!P1 FMUL R12, R12, 16777216 ;  /* 0x4b8000000c0c9820 */ /* 0x000fe20000400000 */
[----:B--2---:R-:W-:Y:S01]  /*0660*/  FMUL R3, R17, R10 ;  /* 0x0000000a11037220 */ /* 0x004fe20000400000 */
[----:B0-----:R-:W-:Y:S01]  /*0670*/  FMUL R18, R18, R5 ;  /* 0x0000000512127220 */ /* 0x001fe20000400000 */
[----:B-----5:R-:W-:Y:S01]  /*0680*/  FADD R23, -R23, R14 ;  /* 0x0000000e17177221 */ /* 0x020fe20000000100 */
[----:B---3--:R-:W-:Y:S01]  /*0690*/  FADD R15, -R24, R15 ;  /* 0x0000000f180f7221 */ /* 0x008fe20000000100 */
[----:B------:R-:W-:Y:S01]  /*06a0*/  FADD R9, -R9, R20 ;  /* 0x0000001409097221 */ /* 0x000fe20000000100 */
[----:B------:R-:W-:Y:S01]  /*06b0*/  FADD R10, -R6, R21 ;  /* 0x00000015060a7221 */ /* 0x000fe20000000100 */
[----:B----4-:R-:W-:Y:S02]  /*06c0*/  FMUL R12, R7, R12 ;  /* 0x0000000c070c7220 */ /* 0x010fe40000400000 */
[----:B------:R-:W0:Y:S01]  /*06d0*/  LDC.64 R6, c[0x0][0x210] ;  /* 0x00008400ff067b82 */ /* 0x000e220000000a00 */
[----:B------:R-:W-:Y:S01]  /*06e0*/  FMUL R18, R18, R23 ;  /* 0x0000001712127220 */ /* 0x000fe20000400000 */
[----:B------:R-:W-:Y:S01]  /*06f0*/  FMUL R12, R12, R15 ;  /* 0x0000000f0c0c7220 */ /* 0x000fe20000400000 */
[----:B------:R-:W-:Y:S01]  /*0700*/  FMUL R3, R3, R10 ;  /* 0x0000000a03037220 */ /* 0x000fe20000400000 */
[----:B------:R-:W-:Y:S01]  /*0710*/  FMUL R9, R4, R9 ;  /* 0x0000000904097220 */ /* 0x000fe20000400000 */
[----:B------:R-:W-:Y:S01]  /*0720*/  FFMA R18, R18, R25, R27 ;  /* 0x0000001912127223 */ /* 0x000fe2000000001b */
[----:B------:R-:W-:Y:S01]  /*0730*/  FFMA R12, R12, R26, R29 ;  /* 0x0000001a0c0c7223 */ /* 0x000fe2000000001d */
[----:B------:R-:W-:Y:S01]  /*0740*/  FFMA R3, R3, R22, R28 ;  /* 0x0000001603037223 */ /* 0x000fe2000000001c */
[----:B------:R-:W-:-:S04]  /*0750*/  FFMA R9, R9, R8, R0 ;  /* 0x0000000809097223 */ /* 0x000fc80000000000 */
[----:B------:R-:W-:Y:S02]  /*0760*/  FSETP.GT.AND P2, PT, R3, -R12, PT ;  /* 0x8000000c0300720b */ /* 0x000fe40003f44000 */
[----:B------:R-:W-:Y:S01]  /*0770*/  FSETP.GT.AND P1, PT, R9, -R18, PT ;  /* 0x800000120900720b */ /* 0x000fe20003f24000 */
[----:B------:R-:W-:Y:S01]  /*0780*/  FADD R19, R12, R3 ;  /* 0x000000030c137221 */ /* 0x000fe20000000000 */
[----:B------:R-:W-:Y:S01]  /*0790*/  FADD R18, R18, R9 ;  /* 0x0000000912127221 */ /* 0x000fe20000000000 */
[----:B0-----:R-:W-:-:S08]  /*07a0*/  IMAD.WIDE R6, R2, 0x4, R6 ;  /* 0x0000000402067825 */ /* 0x001fd000078e0206 */
[----:B------:R-:W-:Y:S02]  /*07b0*/  @!P2 FMUL R19, R19, 0.10000000149011611938 ;  /* 0x3dcccccd1313a820 */ /* 0x000fe40000400000 */
[----:B------:R-:W-:Y:S01]  /*07c0*/  @!P1 FMUL R18, R18, 0.10000000149011611938 ;  /* 0x3dcccccd12129820 */ /* 0x000fe20000400000 */
[----:B------:R-:W-:Y:S06]  /*07d0*/  @P0 EXIT ;  /* 0x000000000000094d */ /* 0x000fec0003800000 */
[----:B------:R-:W-:Y:S01]  /*07e0*/  STG.E.64 desc[UR4][R6.64], R18 ;  /* 0x0000001206007986 */ /* 0x000fe2000c101b04 */
[----:B------:R-:W-:Y:S05]  /*07f0*/  EXIT ;  /* 0x000000000000794d */ /* 0x000fea0003800000 */
.L_x_0:
[----:B------:R-:W-:-:S00]  /*0800*/  BRA `(.L_x_0) ;  /* 0xfffffffc00fc7947 */ /* 0x000fc0000383ffff */
[----:B------:R-:W-:-:S00]  /*0810*/  NOP ;  /* 0x0000000000007918 */ /* 0x000fc00000000000 */
        /* <DEDUP_REMOVED lines=14> */
.L_x_1:


//--------------------- .nv.global.init           --------------------------
	.section	.nv.global.init,"aw",@progbits
.nv.global.init:
	.type		_$_str,@object
	.size		_$_str,(_$_str_$_2 - _$_str)
_$_str:
        /*0000*/ 	.byte	0x5f, 0x5f, 0x43, 0x55, 0x44, 0x41, 0x5f, 0x46, 0x54, 0x5a, 0x00
	.type		_$_str_$_2,@object
	.size		_$_str_$_2,(.L_1 - _$_str_$_2)
_$_str_$_2:
        /*000b*/ 	.byte	0x5f, 0x5f, 0x43, 0x55, 0x44, 0x41, 0x5f, 0x50, 0x52, 0x45, 0x43, 0x5f, 0x53, 0x51, 0x52, 0x54
        /*001b*/ 	.byte	0x00
.L_1:


//--------------------- .nv.constant0.triton_poi_fused__native_batch_norm_legit_no_training_add_leaky_relu_10 --------------------------
	.section	.nv.constant0.triton_poi_fused__native_batch_norm_legit_no_training_add_leaky_relu_10,"a",@progbits
	.sectionflags	@""
	.align	4
.nv.constant0.triton_poi_fused__native_batch_norm_legit_no_training_add_leaky_relu_10:
	.zero		620
